	.headerflags	@"EF_CUDA_TEXMODE_UNIFIED EF_CUDA_64BIT_ADDRESS EF_CUDA_ACCELERATORS EF_CUDA_SM90 EF_CUDA_VIRTUAL_SM(EF_CUDA_SM90)"
	.elftype	@"ET_EXEC"


//--------------------- .nv.info                  --------------------------
	.section	.nv.info,"",@"SHT_CUDA_INFO"
	.align	4


	//----- nvinfo : EIATTR_REGCOUNT
	.align		4
        /*0000*/ 	.byte	0x04, 0x2f
        /*0002*/ 	.short	(.L_3 - .L_2)
	.align		4
.L_2:
        /*0004*/ 	.word	index@(triton_poi_fused_cat_30)
        /*0008*/ 	.word	0x00000030


	//----- nvinfo : EIATTR_MIN_STACK_SIZE
	.align		4
.L_3:
        /*000c*/ 	.byte	0x04, 0x12
        /*000e*/ 	.short	(.L_5 - .L_4)
	.align		4
.L_4:
        /*0010*/ 	.word	index@(triton_poi_fused_cat_30)
        /*0014*/ 	.word	0x00000000


	//----- nvinfo : EIATTR_FRAME_SIZE
	.align		4
.L_5:
        /*0018*/ 	.byte	0x04, 0x11
        /*001a*/ 	.short	(.L_7 - .L_6)
	.align		4
.L_6:
        /*001c*/ 	.word	index@(triton_poi_fused_cat_30)
        /*0020*/ 	.word	0x00000000


	//----- nvinfo : EIATTR_MIN_STACK_SIZE
	.align		4
.L_7:
        /*0024*/ 	.byte	0x04, 0x12
        /*0026*/ 	.short	(.L_9 - .L_8)
	.align		4
.L_8:
        /*0028*/ 	.word	index@(triton_poi_fused_cat_30)
        /*002c*/ 	.word	0x00000000
.L_9:


//--------------------- .nv.info.triton_poi_fused_cat_30 --------------------------
	.section	.nv.info.triton_poi_fused_cat_30,"",@"SHT_CUDA_INFO"
	.sectionflags	@""
	.align	4


	//----- nvinfo : EIATTR_CUDA_API_VERSION
	.align		4
        /*0000*/ 	.byte	0x04, 0x37
        /*0002*/ 	.short	(.L_11 - .L_10)
.L_10:
        /*0004*/ 	.word	0x0000007c


	//----- nvinfo : EIATTR_KPARAM_INFO
	.align		4
.L_11:
        /*0008*/ 	.byte	0x04, 0x17
        /*000a*/ 	.short	(.L_13 - .L_12)
.L_12:
        /*000c*/ 	.word	0x00000000
        /*0010*/ 	.short	0x0015
        /*0012*/ 	.short	0x00a8
        /*0014*/ 	.byte	0x00, 0xf0, 0x11, 0x00


	//----- nvinfo : EIATTR_KPARAM_INFO
	.align		4
.L_13:
        /*0018*/ 	.byte	0x04, 0x17
        /*001a*/ 	.short	(.L_15 - .L_14)
.L_14:
        /*001c*/ 	.word	0x00000000
        /*0020*/ 	.short	0x0014
        /*0022*/ 	.short	0x00a0
        /*0024*/ 	.byte	0x00, 0xf4, 0x21, 0x00


	//----- nvinfo : EIATTR_KPARAM_INFO
	.align		4
.L_15:
        /*0028*/ 	.byte	0x04, 0x17
        /*002a*/ 	.short	(.L_17 - .L_16)
.L_16:
        /*002c*/ 	.word	0x00000000
        /*0030*/ 	.short	0x0013
        /*0032*/ 	.short	0x0098
        /*0034*/ 	.byte	0x00, 0xf4, 0x21, 0x00


	//----- nvinfo : EIATTR_KPARAM_INFO
	.align		4
.L_17:
        /*0038*/ 	.byte	0x04, 0x17
        /*003a*/ 	.short	(.L_19 - .L_18)
.L_18:
        /*003c*/ 	.word	0x00000000
        /*0040*/ 	.short	0x0012
        /*0042*/ 	.short	0x0090
        /*0044*/ 	.byte	0x00, 0xf4, 0x21, 0x00


	//----- nvinfo : EIATTR_KPARAM_INFO
	.align		4
.L_19:
        /*0048*/ 	.byte	0x04, 0x17
        /*004a*/ 	.short	(.L_21 - .L_20)
.L_20:
        /*004c*/ 	.word	0x00000000
        /*0050*/ 	.short	0x0011
        /*0052*/ 	.short	0x0088
        /*0054*/ 	.byte	0x00, 0xf4, 0x21, 0x00


	//----- nvinfo : EIATTR_KPARAM_INFO
	.align		4
.L_21:
        /*0058*/ 	.byte	0x04, 0x17
        /*005a*/ 	.short	(.L_23 - .L_22)
.L_22:
        /*005c*/ 	.word	0x00000000
        /*0060*/ 	.short	0x0010
        /*0062*/ 	.short	0x0080
        /*0064*/ 	.byte	0x00, 0xf4, 0x21, 0x00


	//----- nvinfo : EIATTR_KPARAM_INFO
	.align		4
.L_23:
        /*0068*/ 	.byte	0x04, 0x17
        /*006a*/ 	.short	(.L_25 - .L_24)
.L_24:
        /*006c*/ 	.word	0x00000000
        /*0070*/ 	.short	0x000f
        /*0072*/ 	.short	0x0078
        /*0074*/ 	.byte	0x00, 0xf4, 0x21, 0x00


	//----- nvinfo : EIATTR_KPARAM_INFO
	.align		4
.L_25:
        /*0078*/ 	.byte	0x04, 0x17
        /*007a*/ 	.short	(.L_27 - .L_26)
.L_26:
        /*007c*/ 	.word	0x00000000
        /*0080*/ 	.short	0x000e
        /*0082*/ 	.short	0x0070
        /*0084*/ 	.byte	0x00, 0xf4, 0x21, 0x00


	//----- nvinfo : EIATTR_KPARAM_INFO
	.align		4
.L_27:
        /*0088*/ 	.byte	0x04, 0x17
        /*008a*/ 	.short	(.L_29 - .L_28)
.L_28:
        /*008c*/ 	.word	0x00000000
        /*0090*/ 	.short	0x000d
        /*0092*/ 	.short	0x0068
        /*0094*/ 	.byte	0x00, 0xf4, 0x21, 0x00


	//----- nvinfo : EIATTR_KPARAM_INFO
	.align		4
.L_29:
        /*0098*/ 	.byte	0x04, 0x17
        /*009a*/ 	.short	(.L_31 - .L_30)
.L_30:
        /*009c*/ 	.word	0x00000000
        /*00a0*/ 	.short	0x000c
        /*00a2*/ 	.short	0x0060
        /*00a4*/ 	.byte	0x00, 0xf4, 0x21, 0x00


	//----- nvinfo : EIATTR_KPARAM_INFO
	.align		4
.L_31:
        /*00a8*/ 	.byte	0x04, 0x17
        /*00aa*/ 	.short	(.L_33 - .L_32)
.L_32:
        /*00ac*/ 	.word	0x00000000
        /*00b0*/ 	.short	0x000b
        /*00b2*/ 	.short	0x0058
        /*00b4*/ 	.byte	0x00, 0xf4, 0x21, 0x00


	//----- nvinfo : EIATTR_KPARAM_INFO
	.align		4
.L_33:
        /*00b8*/ 	.byte	0x04, 0x17
        /*00ba*/ 	.short	(.L_35 - .L_34)
.L_34:
        /*00bc*/ 	.word	0x00000000
        /*00c0*/ 	.short	0x000a
        /*00c2*/ 	.short	0x0050
        /*00c4*/ 	.byte	0x00, 0xf4, 0x21, 0x00


	//----- nvinfo : EIATTR_KPARAM_INFO
	.align		4
.L_35:
        /*00c8*/ 	.byte	0x04, 0x17
        /*00ca*/ 	.short	(.L_37 - .L_36)
.L_36:
        /*00cc*/ 	.word	0x00000000
        /*00d0*/ 	.short	0x0009
        /*00d2*/ 	.short	0x0048
        /*00d4*/ 	.byte	0x00, 0xf4, 0x21, 0x00


	//----- nvinfo : EIATTR_KPARAM_INFO
	.align		4
.L_37:
        /*00d8*/ 	.byte	0x04, 0x17
        /*00da*/ 	.short	(.L_39 - .L_38)
.L_38:
        /*00dc*/ 	.word	0x00000000
        /*00e0*/ 	.short	0x0008
        /*00e2*/ 	.short	0x0040
        /*00e4*/ 	.byte	0x00, 0xf4, 0x21, 0x00


	//----- nvinfo : EIATTR_KPARAM_INFO
	.align		4
.L_39:
        /*00e8*/ 	.byte	0x04, 0x17
        /*00ea*/ 	.short	(.L_41 - .L_40)
.L_40:
        /*00ec*/ 	.word	0x00000000
        /*00f0*/ 	.short	0x0007
        /*00f2*/ 	.short	0x0038
        /*00f4*/ 	.byte	0x00, 0xf4, 0x21, 0x00


	//----- nvinfo : EIATTR_KPARAM_INFO
	.align		4
.L_41:
        /*00f8*/ 	.byte	0x04, 0x17
        /*00fa*/ 	.short	(.L_43 - .L_42)
.L_42:
        /*00fc*/ 	.word	0x00000000
        /*0100*/ 	.short	0x0006
        /*0102*/ 	.short	0x0030
        /*0104*/ 	.byte	0x00, 0xf4, 0x21, 0x00


	//----- nvinfo : EIATTR_KPARAM_INFO
	.align		4
.L_43:
        /*0108*/ 	.byte	0x04, 0x17
        /*010a*/ 	.short	(.L_45 - .L_44)
.L_44:
        /*010c*/ 	.word	0x00000000
        /*0110*/ 	.short	0x0005
        /*0112*/ 	.short	0x0028
        /*0114*/ 	.byte	0x00, 0xf4, 0x21, 0x00


	//----- nvinfo : EIATTR_KPARAM_INFO
	.align		4
.L_45:
        /*0118*/ 	.byte	0x04, 0x17
        /*011a*/ 	.short	(.L_47 - .L_46)
.L_46:
        /*011c*/ 	.word	0x00000000
        /*0120*/ 	.short	0x0004
        /*0122*/ 	.short	0x0020
        /*0124*/ 	.byte	0x00, 0xf4, 0x21, 0x00


	//----- nvinfo : EIATTR_KPARAM_INFO
	.align		4
.L_47:
        /*0128*/ 	.byte	0x04, 0x17
        /*012a*/ 	.short	(.L_49 - .L_48)
.L_48:
        /*012c*/ 	.word	0x00000000
        /*0130*/ 	.short	0x0003
        /*0132*/ 	.short	0x0018
        /*0134*/ 	.byte	0x00, 0xf4, 0x21, 0x00


	//----- nvinfo : EIATTR_KPARAM_INFO
	.align		4
.L_49:
        /*0138*/ 	.byte	0x04, 0x17
        /*013a*/ 	.short	(.L_51 - .L_50)
.L_50:
        /*013c*/ 	.word	0x00000000
        /*0140*/ 	.short	0x0002
        /*0142*/ 	.short	0x0010
        /*0144*/ 	.byte	0x00, 0xf4, 0x21, 0x00


	//----- nvinfo : EIATTR_KPARAM_INFO
	.align		4
.L_51:
        /*0148*/ 	.byte	0x04, 0x17
        /*014a*/ 	.short	(.L_53 - .L_52)
.L_52:
        /*014c*/ 	.word	0x00000000
        /*0150*/ 	.short	0x0001
        /*0152*/ 	.short	0x0008
        /*0154*/ 	.byte	0x00, 0xf4, 0x21, 0x00


	//----- nvinfo : EIATTR_KPARAM_INFO
	.align		4
.L_53:
        /*0158*/ 	.byte	0x04, 0x17
        /*015a*/ 	.short	(.L_55 - .L_54)
.L_54:
        /*015c*/ 	.word	0x00000000
        /*0160*/ 	.short	0x0000
        /*0162*/ 	.short	0x0000
        /*0164*/ 	.byte	0x00, 0xf4, 0x21, 0x00


	//----- nvinfo : EIATTR_SPARSE_MMA_MASK
	.align		4
.L_55:
        /*0168*/ 	.byte	0x03, 0x50
        /*016a*/ 	.short	0x0000


	//----- nvinfo : EIATTR_MAXREG_COUNT
	.align		4
        /*016c*/ 	.byte	0x03, 0x1b
        /*016e*/ 	.short	0x00ff


	//----- nvinfo : EIATTR_EXIT_INSTR_OFFSETS
	.align		4
        /*0170*/ 	.byte	0x04, 0x1c
        /*0172*/ 	.short	(.L_57 - .L_56)


	//   ....[0]....
.L_56:
        /*0174*/ 	.word	0x00001160


	//----- nvinfo : EIATTR_REQNTID
	.align		4
.L_57:
        /*0178*/ 	.byte	0x04, 0x10
        /*017a*/ 	.short	(.L_59 - .L_58)
.L_58:
        /*017c*/ 	.word	0x00000080
        /*0180*/ 	.word	0x00000001
        /*0184*/ 	.word	0x00000001


	//----- nvinfo : EIATTR_CBANK_PARAM_SIZE
	.align		4
.L_59:
        /*0188*/ 	.byte	0x03, 0x19
        /*018a*/ 	.short	0x00ac


	//----- nvinfo : EIATTR_PARAM_CBANK
	.align		4
        /*018c*/ 	.byte	0x04, 0x0a
        /*018e*/ 	.short	(.L_61 - .L_60)
	.align		4
.L_60:
        /*0190*/ 	.word	index@(.nv.constant0.triton_poi_fused_cat_30)
        /*0194*/ 	.short	0x0210
        /*0196*/ 	.short	0x00ac


	//----- nvinfo : EIATTR_SW_WAR
	.align		4
.L_61:
        /*0198*/ 	.byte	0x04, 0x36
        /*019a*/ 	.short	(.L_63 - .L_62)
.L_62:
        /*019c*/ 	.word	0x00000008
.L_63:


//--------------------- .nv.callgraph             --------------------------
	.section	.nv.callgraph,"",@"SHT_CUDA_CALLGRAPH"
	.align	4
	.sectionentsize	8
	.align		4
        /*0000*/ 	.word	0x00000000
	.align		4
        /*0004*/ 	.word	0xffffffff
	.align		4
        /*0008*/ 	.word	0x00000000
	.align		4
        /*000c*/ 	.word	0xfffffffe
	.align		4
        /*0010*/ 	.word	0x00000000
	.align		4
        /*0014*/ 	.word	0xfffffffd
	.align		4
        /*0018*/ 	.word	0x00000000
	.align		4
        /*001c*/ 	.word	0xfffffffc


//--------------------- .nv.constant4             --------------------------
	.section	.nv.constant4,"a",@progbits
	.align	8
	.align		8
.nv.constant4:
        /*0000*/ 	.dword	_$_str
	.align		8
        /*0008*/ 	.dword	_$_str_$_2


//--------------------- .text.triton_poi_fused_cat_30 --------------------------
	.section	.text.triton_poi_fused_cat_30,"ax",@progbits
	.align	128
        .global         triton_poi_fused_cat_30
        .type           triton_poi_fused_cat_30,@function
        .size           triton_poi_fused_cat_30,(.L_x_1 - triton_poi_fused_cat_30)
        .other          triton_poi_fused_cat_30,@"STO_CUDA_ENTRY STV_DEFAULT"
triton_poi_fused_cat_30:
.text.triton_poi_fused_cat_30:
[----:B------:R-:W-:Y:S01]  /*0000*/  LDC R1, c[0x0][0x28] ;  /* 0x00000a00ff017b82 */ /* 0x000fe20000000800 */
[----:B------:R-:W1:Y:S01]  /*0010*/  S2R R0, SR_TID.X ;  /* 0x0000000000007919 */ /* 0x000e620000002100 */
[----:B------:R-:W-:Y:S01]  /*0020*/  CS2R R14, SRZ ;  /* 0x00000000000e7805 */ /* 0x000fe2000001ff00 */
[----:B------:R-:W-:-:S05]  /*0030*/  ULDC.64 UR4, c[0x0][0x208] ;  /* 0x0000820000047ab9 */ /* 0x000fca0000000a00 */
[----:B------:R-:W2:Y:S01]  /*0040*/  LDC.64 R6, c[0x0][0x248] ;  /* 0x00009200ff067b82 */ /* 0x000ea20000000a00 */
[----:B------:R-:W3:Y:S01]  /*0050*/  S2R R3, SR_CTAID.X ;  /* 0x0000000000037919 */ /* 0x000ee20000002500 */
[----:B------:R-:W-:Y:S01]  /*0060*/  CS2R R34, SRZ ;  /* 0x0000000000227805 */ /* 0x000fe2000001ff00 */
[----:B------:R-:W-:Y:S01]  /*0070*/  ULDC.64 UR6, c[0x0][0x238] ;  /* 0x00008e0000067ab9 */ /* 0x000fe20000000a00 */
[----:B------:R-:W-:-:S04]  /*0080*/  ULDC.64 UR8, c[0x0][0x288] ;  /* 0x0000a20000087ab9 */ /* 0x000fc80000000a00 */
[----:B------:R-:W4:Y:S08]  /*0090*/  LDC.64 R8, c[0x0][0x270] ;  /* 0x00009c00ff087b82 */ /* 0x000f300000000a00 */
[----:B------:R-:W5:Y:S08]  /*00a0*/  LDC.64 R10, c[0x0][0x298] ;  /* 0x0000a600ff0a7b82 */ /* 0x000f700000000a00 */
[----:B------:R-:W2:Y:S01]  /*00b0*/  LDC.64 R40, c[0x0][0x218] ;  /* 0x00008600ff287b82 */ /* 0x000ea20000000a00 */
[----:B-1----:R-:W-:-:S07]  /*00c0*/  IMAD.SHL.U32 R0, R0, 0x2, RZ ;  /* 0x0000000200007824 */ /* 0x002fce00078e00ff */
[----:B------:R-:W1:Y:S01]  /*00d0*/  LDC.64 R36, c[0x0][0x228] ;  /* 0x00008a00ff247b82 */ /* 0x000e620000000a00 */
[----:B------:R-:W-:-:S05]  /*00e0*/  LOP3.LUT R0, R0, 0xfe, RZ, 0xc0, !PT ;  /* 0x000000fe00007812 */ /* 0x000fca00078ec0ff */
[----:B---3--:R-:W-:Y:S02]  /*00f0*/  IMAD R0, R3, 0x100, R0 ;  /* 0x0000010003007824 */ /* 0x008fe400078e0200 */
[----:B------:R-:W3:Y:S03]  /*0100*/  LDC.64 R20, c[0x0][0x250] ;  /* 0x00009400ff147b82 */ /* 0x000ee60000000a00 */
[----:B------:R-:W-:-:S05]  /*0110*/  SHF.R.S32.HI R5, RZ, 0x1f, R0 ;  /* 0x0000001fff057819 */ /* 0x000fca0000011400 */
[----:B------:R-:W1:Y:S01]  /*0120*/  LDC.64 R2, c[0x0][0x220] ;  /* 0x00008800ff027b82 */ /* 0x000e620000000a00 */
[----:B------:R-:W-:-:S04]  /*0130*/  LEA.HI R12, R5, R0, RZ, 0x8 ;  /* 0x00000000050c7211 */ /* 0x000fc800078f40ff */
[----:B------:R-:W-:Y:S02]  /*0140*/  LOP3.LUT R39, R12, 0xffffff00, RZ, 0xc0, !PT ;  /* 0xffffff000c277812 */ /* 0x000fe400078ec0ff */
[----:B------:R-:W-:Y:S01]  /*0150*/  CS2R R32, SRZ ;  /* 0x0000000000207805 */ /* 0x000fe2000001ff00 */
[----:B------:R-:W3:Y:S02]  /*0160*/  LDC.64 R24, c[0x0][0x230] ;  /* 0x00008c00ff187b82 */ /* 0x000ee40000000a00 */
[----:B------:R-:W-:-:S05]  /*0170*/  IMAD.IADD R39, R0, 0x1, -R39 ;  /* 0x0000000100277824 */ /* 0x000fca00078e0a27 */
[C---:B------:R-:W-:Y:S01]  /*0180*/  ISETP.GE.AND P0, PT, R39.reuse, 0x40, PT ;  /* 0x000000402700780c */ /* 0x040fe20003f06270 */
[----:B01----:R-:W-:-:S12]  /*0190*/  IMAD.WIDE R2, R39, 0x4, R2 ;  /* 0x0000000427027825 */ /* 0x003fd800078e0202 */
[----:B------:R0:W3:Y:S01]  /*01a0*/  @!P0 LDG.E.EL.64 R14, desc[UR4][R2.64] ;  /* 0x00000004020e8981 */ /* 0x0000e2000c2e1b00 */
[C---:B------:R-:W-:Y:S01]  /*01b0*/  LOP3.LUT R4, R39.reuse, 0xffffffc0, RZ, 0xc0, !PT ;  /* 0xffffffc027047812 */ /* 0x040fe200078ec0ff */
[----:B--2---:R-:W-:-:S03]  /*01c0*/  IMAD.WIDE R6, R39, 0x4, R6 ;  /* 0x0000000427067825 */ /* 0x004fc600078e0206 */
[----:B------:R-:W-:Y:S01]  /*01d0*/  ISETP.NE.AND P1, PT, R4, 0x40, PT ;  /* 0x000000400400780c */ /* 0x000fe20003f25270 */
[----:B------:R-:W-:-:S12]  /*01e0*/  VIADD R4, R39, 0xffffff80 ;  /* 0xffffff8027047836 */ /* 0x000fd80000000000 */
[----:B------:R1:W2:Y:S01]  /*01f0*/  @!P1 LDG.E.EL.64 R34, desc[UR4][R6.64+-0x100] ;  /* 0xffff000406229981 */ /* 0x0002a2000c2e1b00 */
[----:B------:R-:W-:Y:S02]  /*0200*/  ISETP.GE.U32.AND P3, PT, R4, 0x60, PT ;  /* 0x000000600400780c */ /* 0x000fe40003f66070 */
[----:B------:R-:W-:Y:S01]  /*0210*/  CS2R R4, SRZ ;  /* 0x0000000000047805 */ /* 0x000fe2000001ff00 */
[C---:B----4-:R-:W-:Y:S01]  /*0220*/  IMAD.WIDE R8, R39.reuse, 0x4, R8 ;  /* 0x0000000427087825 */ /* 0x050fe200078e0208 */
[C---:B------:R-:W-:Y:S02]  /*0230*/  ISETP.GT.AND P2, PT, R39.reuse, 0xdf, PT ;  /* 0x000000df2700780c */ /* 0x040fe40003f44270 */
[----:B0-----:R-:W-:Y:S01]  /*0240*/  CS2R R2, SRZ ;  /* 0x0000000000027805 */ /* 0x001fe2000001ff00 */
[----:B-----5:R-:W-:Y:S01]  /*0250*/  IMAD.WIDE R10, R39, 0x4, R10 ;  /* 0x00000004270a7825 */ /* 0x020fe200078e020a */
[----:B------:R-:W-:Y:S01]  /*0260*/  SHF.R.S32.HI R12, RZ, 0x8, R12 ;  /* 0x00000008ff0c7819 */ /* 0x000fe2000001140c */
[----:B-1----:R-:W0:Y:S04]  /*0270*/  LDC.64 R6, c[0x0][0x210] ;  /* 0x00008400ff067b82 */ /* 0x002e280000000a00 */
[----:B------:R1:W4:Y:S04]  /*0280*/  @!P3 LDG.E.EL.64 R4, desc[UR4][R8.64+-0x200] ;  /* 0xfffe00040804b981 */ /* 0x000328000c2e1b00 */
[----:B------:R5:W4:Y:S01]  /*0290*/  @P2 LDG.E.EL.64 R2, desc[UR4][R10.64+-0x380] ;  /* 0xfffc80040a022981 */ /* 0x000b22000c2e1b00 */
[----:B------:R-:W-:-:S02]  /*02a0*/  IMAD.SHL.U32 R16, R12, 0x40, RZ ;  /* 0x000000400c107824 */ /* 0x000fc400078e00ff */
[C---:B------:R-:W-:Y:S02]  /*02b0*/  IMAD R18, R12.reuse, 0x60, RZ ;  /* 0x000000600c127824 */ /* 0x040fe400078e02ff */
[----:B------:R-:W-:Y:S01]  /*02c0*/  IMAD.SHL.U32 R12, R12, 0x20, RZ ;  /* 0x000000200c0c7824 */ /* 0x000fe200078e00ff */
[----:B-1----:R-:W-:Y:S01]  /*02d0*/  SHF.R.S32.HI R9, RZ, 0x1f, R39 ;  /* 0x0000001fff097819 */ /* 0x002fe20000011427 */
[----:B------:R-:W-:Y:S01]  /*02e0*/  IMAD.IADD R45, R39, 0x1, R16 ;  /* 0x00000001272d7824 */ /* 0x000fe200078e0210 */
[----:B------:R-:W-:Y:S02]  /*02f0*/  IADD3 R19, P6, R39, R16, RZ ;  /* 0x0000001027137210 */ /* 0x000fe40007fde0ff */
[----:B------:R-:W-:Y:S02]  /*0300*/  IADD3 R17, P5, R39, R18, RZ ;  /* 0x0000001227117210 */ /* 0x000fe40007fbe0ff */
[----:B------:R-:W-:Y:S02]  /*0310*/  IADD3 R13, P4, R39, R12, RZ ;  /* 0x0000000c270d7210 */ /* 0x000fe40007f9e0ff */
[----:B-----5:R-:W-:-:S02]  /*0320*/  LEA.HI.X.SX32 R10, R16, R9, 0x1, P6 ;  /* 0x00000009100a7211 */ /* 0x020fc400030f0eff */
[----:B------:R-:W-:Y:S01]  /*0330*/  LEA R8, P6, R19, UR6, 0x2 ;  /* 0x0000000613087c11 */ /* 0x000fe2000f8c10ff */
[----:B0-----:R-:W-:Y:S01]  /*0340*/  IMAD.WIDE R44, R45, 0x4, R6 ;  /* 0x000000042d2c7825 */ /* 0x001fe200078e0206 */
[-C--:B------:R-:W-:Y:S01]  /*0350*/  LEA.HI.X.SX32 R18, R18, R9.reuse, 0x1, P5 ;  /* 0x0000000912127211 */ /* 0x080fe200028f0eff */
[----:B------:R-:W0:Y:S01]  /*0360*/  LDC.64 R6, c[0x0][0x240] ;  /* 0x00009000ff067b82 */ /* 0x000e220000000a00 */
[----:B------:R-:W-:Y:S02]  /*0370*/  LEA.HI.X.SX32 R12, R12, R9, 0x1, P4 ;  /* 0x000000090c0c7211 */ /* 0x000fe400020f0eff */
[----:B------:R-:W-:Y:S01]  /*0380*/  LEA.HI.X R9, R19, UR7, R10, 0x2, P6 ;  /* 0x0000000713097c11 */ /* 0x000fe2000b0f140a */
[----:B------:R-:W-:Y:S01]  /*0390*/  ULDC.64 UR6, c[0x0][0x260] ;  /* 0x0000980000067ab9 */ /* 0x000fe20000000a00 */
[----:B------:R-:W-:Y:S02]  /*03a0*/  LEA R42, P5, R13, UR8, 0x2 ;  /* 0x000000080d2a7c11 */ /* 0x000fe4000f8a10ff */
[----:B------:R-:W-:-:S02]  /*03b0*/  LEA R30, P4, R17, UR6, 0x2 ;  /* 0x00000006111e7c11 */ /* 0x000fc4000f8810ff */
[----:B------:R-:W-:Y:S02]  /*03c0*/  CS2R R26, SRZ ;  /* 0x00000000001a7805 */ /* 0x000fe4000001ff00 */
[----:B------:R-:W-:Y:S01]  /*03d0*/  LEA.HI.X R43, R13, UR9, R12, 0x2, P5 ;  /* 0x000000090d2b7c11 */ /* 0x000fe2000a8f140c */
[----:B------:R1:W5:Y:S01]  /*03e0*/  @!P1 LDG.E.EL.64 R32, desc[UR4][R8.64+-0x100] ;  /* 0xffff000408209981 */ /* 0x000362000c2e1b00 */
[----:B------:R-:W-:Y:S01]  /*03f0*/  LEA.HI.X R31, R17, UR7, R18, 0x2, P4 ;  /* 0x00000007111f7c11 */ /* 0x000fe2000a0f1412 */
[----:B------:R-:W-:Y:S01]  /*0400*/  IMAD.WIDE R36, R39, 0x4, R36 ;  /* 0x0000000427247825 */ /* 0x000fe200078e0224 */
[----:B------:R-:W0:Y:S01]  /*0410*/  LDC.64 R18, c[0x0][0x258] ;  /* 0x00009600ff127b82 */ /* 0x000e220000000a00 */
[----:B------:R-:W-:-:S06]  /*0420*/  CS2R R16, SRZ ;  /* 0x0000000000107805 */ /* 0x000fcc000001ff00 */
[----:B------:R1:W5:Y:S02]  /*0430*/  @P2 LDG.E.EL.64 R16, desc[UR4][R42.64+-0x380] ;  /* 0xfffc80042a102981 */ /* 0x000364000c2e1b00 */
[----:B-1----:R-:W-:Y:S02]  /*0440*/  CS2R R8, SRZ ;  /* 0x0000000000087805 */ /* 0x002fe4000001ff00 */
[----:B------:R-:W-:Y:S01]  /*0450*/  CS2R R10, SRZ ;  /* 0x00000000000a7805 */ /* 0x000fe2000001ff00 */
[----:B------:R-:W1:Y:S03]  /*0460*/  LDC.64 R12, c[0x0][0x268] ;  /* 0x00009a00ff0c7b82 */ /* 0x000e660000000a00 */
[----:B------:R0:W5:Y:S01]  /*0470*/  @!P0 LDG.E.EL.64 R8, desc[UR4][R36.64] ;  /* 0x0000000424088981 */ /* 0x000162000c2e1b00 */
[----:B------:R-:W-:-:S03]  /*0480*/  IMAD.WIDE R42, R39, 0x4, R40 ;  /* 0x00000004272a7825 */ /* 0x000fc600078e0228 */
[----:B------:R0:W5:Y:S01]  /*0490*/  @!P0 LDG.E.EL.64 R10, desc[UR4][R44.64] ;  /* 0x000000042c0a8981 */ /* 0x000162000c2e1b00 */
[----:B------:R-:W1:Y:S03]  /*04a0*/  LDC.64 R40, c[0x0][0x278] ;  /* 0x00009e00ff287b82 */ /* 0x000e660000000a00 */
[----:B------:R3:W5:Y:S01]  /*04b0*/  @!P0 LDG.E.EL.64 R26, desc[UR4][R42.64] ;  /* 0x000000042a1a8981 */ /* 0x000762000c2e1b00 */
[----:B0-----:R-:W-:Y:S01]  /*04c0*/  IMAD.WIDE R36, R39, 0x4, R18 ;  /* 0x0000000427247825 */ /* 0x001fe200078e0212 */
[----:B------:R-:W-:-:S03]  /*04d0*/  CS2R R22, SRZ ;  /* 0x0000000000167805 */ /* 0x000fc6000001ff00 */
[----:B------:R-:W0:Y:S01]  /*04e0*/  LDC.64 R18, c[0x0][0x280] ;  /* 0x0000a000ff127b82 */ /* 0x000e220000000a00 */
[----:B------:R-:W-:-:S04]  /*04f0*/  IMAD.WIDE R44, R39, 0x4, R6 ;  /* 0x00000004272c7825 */ /* 0x000fc800078e0206 */
[C---:B---3--:R-:W-:Y:S01]  /*0500*/  IMAD.WIDE R42, R39.reuse, 0x4, R20 ;  /* 0x00000004272a7825 */ /* 0x048fe200078e0214 */
[----:B------:R-:W-:Y:S02]  /*0510*/  CS2R R20, SRZ ;  /* 0x0000000000147805 */ /* 0x000fe4000001ff00 */
[----:B------:R-:W-:Y:S01]  /*0520*/  CS2R R6, SRZ ;  /* 0x0000000000067805 */ /* 0x000fe2000001ff00 */
[----:B------:R-:W3:Y:S04]  /*0530*/  @!P3 LDG.E.EL.64 R22, desc[UR4][R30.64+-0x200] ;  /* 0xfffe00041e16b981 */ /* 0x000ee8000c2e1b00 */
[----:B------:R1:W3:Y:S04]  /*0540*/  @!P1 LDG.E.EL.64 R20, desc[UR4][R36.64+-0x100] ;  /* 0xffff000424149981 */ /* 0x0002e8000c2e1b00 */
[----:B------:R1:W3:Y:S02]  /*0550*/  @!P1 LDG.E.EL.64 R6, desc[UR4][R42.64+-0x100] ;  /* 0xffff00042a069981 */ /* 0x0002e4000c2e1b00 */
[----:B-1----:R-:W1:Y:S01]  /*0560*/  LDC.64 R36, c[0x0][0x290] ;  /* 0x0000a400ff247b82 */ /* 0x002e620000000a00 */
[----:B------:R-:W-:Y:S01]  /*0570*/  IMAD.WIDE R42, R39, 0x4, R40 ;  /* 0x00000004272a7825 */ /* 0x000fe200078e0228 */
[----:B------:R-:W-:-:S02]  /*0580*/  CS2R R30, SRZ ;  /* 0x00000000001e7805 */ /* 0x000fc4000001ff00 */
[----:B------:R-:W-:Y:S01]  /*0590*/  CS2R R28, SRZ ;  /* 0x00000000001c7805 */ /* 0x000fe2000001ff00 */
[----:B------:R-:W-:-:S03]  /*05a0*/  IMAD.WIDE R24, R39, 0x4, R24 ;  /* 0x0000000427187825 */ /* 0x000fc600078e0218 */
[----:B------:R0:W3:Y:S04]  /*05b0*/  @!P1 LDG.E.EL.64 R30, desc[UR4][R44.64+-0x100] ;  /* 0xffff00042c1e9981 */ /* 0x0000e8000c2e1b00 */
[----:B------:R0:W3:Y:S02]  /*05c0*/  @!P0 LDG.E.EL.64 R28, desc[UR4][R24.64] ;  /* 0x00000004181c8981 */ /* 0x0000e4000c2e1b00 */
[----:B0-----:R-:W-:Y:S01]  /*05d0*/  IMAD.WIDE R44, R39, 0x4, R12 ;  /* 0x00000004272c7825 */ /* 0x001fe200078e020c */
[----:B------:R-:W-:Y:S02]  /*05e0*/  CS2R R12, SRZ ;  /* 0x00000000000c7805 */ /* 0x000fe4000001ff00 */
[----:B------:R-:W-:-:S04]  /*05f0*/  CS2R R24, SRZ ;  /* 0x0000000000187805 */ /* 0x000fc8000001ff00 */
[----:B------:R0:W3:Y:S04]  /*0600*/  @!P3 LDG.E.EL.64 R12, desc[UR4][R42.64+-0x200] ;  /* 0xfffe00042a0cb981 */ /* 0x0000e8000c2e1b00 */
[----:B------:R1:W3:Y:S01]  /*0610*/  @!P3 LDG.E.EL.64 R24, desc[UR4][R44.64+-0x200] ;  /* 0xfffe00042c18b981 */ /* 0x0002e2000c2e1b00 */
[----:B0-----:R-:W-:-:S04]  /*0620*/  IMAD.WIDE R42, R39, 0x4, R18 ;  /* 0x00000004272a7825 */ /* 0x001fc800078e0212 */
[----:B-1----:R-:W-:-:S04]  /*0630*/  IMAD.WIDE R44, R39, 0x4, R36 ;  /* 0x00000004272c7825 */ /* 0x002fc800078e0224 */
[----:B------:R-:W-:Y:S01]  /*0640*/  IMAD.MOV.U32 R36, RZ, RZ, 0x3e800000 ;  /* 0x3e800000ff247424 */ /* 0x000fe200078e00ff */
[----:B------:R-:W-:-:S05]  /*0650*/  SEL R14, R14, RZ, !P0 ;  /* 0x000000ff0e0e7207 */ /* 0x000fca0004000000 */
[----:B------:R-:W-:Y:S01]  /*0660*/  FADD R38, R14, 9.9999997473787516356e-06 ;  /* 0x3727c5ac0e267421 */ /* 0x000fe20000000000 */
[----:B------:R-:W-:-:S05]  /*0670*/  SEL R15, R15, RZ, !P0 ;  /* 0x000000ff0f0f7207 */ /* 0x000fca0004000000 */
[----:B------:R-:W0:Y:S01]  /*0680*/  MUFU.SQRT R38, R38 ;  /* 0x0000002600267308 */ /* 0x000e220000002000 */
[----:B------:R-:W-:-:S07]  /*0690*/  FADD R40, R15, 9.9999997473787516356e-06 ;  /* 0x3727c5ac0f287421 */ /* 0x000fce0000000000 */
[----:B------:R-:W1:Y:S01]  /*06a0*/  MUFU.SQRT R40, R40 ;  /* 0x0000002800287308 */ /* 0x000e620000002000 */
[----:B--2---:R-:W-:Y:S02]  /*06b0*/  SEL R34, R34, RZ, !P1 ;  /* 0x000000ff22227207 */ /* 0x004fe40004800000 */
[----:B0-----:R-:W-:Y:S02]  /*06c0*/  FSETP.GT.AND P5, PT, R38, 8.50705917302346158658e+37, PT ;  /* 0x7e8000002600780b */ /* 0x001fe40003fa4000 */
[----:B------:R-:W-:Y:S01]  /*06d0*/  CS2R R14, SRZ ;  /* 0x00000000000e7805 */ /* 0x000fe2000001ff00 */
[----:B------:R-:W-:Y:S01]  /*06e0*/  FADD R34, R34, 9.9999997473787516356e-06 ;  /* 0x3727c5ac22227421 */ /* 0x000fe20000000000 */
[----:B------:R-:W-:-:S04]  /*06f0*/  FSETP.GEU.AND P4, PT, R38, 1.175494350822287508e-38, PT ;  /* 0x008000002600780b */ /* 0x000fc80003f8e000 */
[----:B------:R0:W2:Y:S01]  /*0700*/  @!P3 LDG.E.EL.64 R14, desc[UR4][R42.64+-0x200] ;  /* 0xfffe00042a0eb981 */ /* 0x0000a2000c2e1b00 */
[----:B-1----:R-:W-:Y:S01]  /*0710*/  FSETP.GT.AND P6, PT, R40, 8.50705917302346158658e+37, PT ;  /* 0x7e8000002800780b */ /* 0x002fe20003fc4000 */
[----:B------:R-:W1:Y:S03]  /*0720*/  MUFU.SQRT R34, R34 ;  /* 0x0000002200227308 */ /* 0x000e660000002000 */
[----:B------:R-:W-:Y:S01]  /*0730*/  @P5 FMUL R38, R38, 0.25 ;  /* 0x3e80000026265820 */ /* 0x000fe20000400000 */
[----:B0-----:R-:W-:Y:S02]  /*0740*/  FSEL R43, R36, 1, P5 ;  /* 0x3f800000242b7808 */ /* 0x001fe40002800000 */
[----:B------:R-:W-:Y:S02]  /*0750*/  FSETP.GEU.AND P5, PT, R40, 1.175494350822287508e-38, PT ;  /* 0x008000002800780b */ /* 0x000fe40003fae000 */
[----:B------:R-:W-:-:S04]  /*0760*/  SEL R35, R35, RZ, !P1 ;  /* 0x000000ff23237207 */ /* 0x000fc80004800000 */
[----:B------:R-:W-:Y:S01]  /*0770*/  @P6 FMUL R40, R40, 0.25 ;  /* 0x3e80000028286820 */ /* 0x000fe20000400000 */
[----:B------:R-:W-:Y:S01]  /*0780*/  FADD R35, R35, 9.9999997473787516356e-06 ;  /* 0x3727c5ac23237421 */ /* 0x000fe20000000000 */
[----:B------:R-:W-:Y:S01]  /*0790*/  FSEL R37, R36, 1, P6 ;  /* 0x3f80000024257808 */ /* 0x000fe20003000000 */
[----:B------:R-:W-:Y:S01]  /*07a0*/  @!P4 FMUL R38, R38, 16777216 ;  /* 0x4b8000002626c820 */ /* 0x000fe20000400000 */
[----:B------:R-:W-:-:S03]  /*07b0*/  @!P4 FMUL R43, R43, 16777216 ;  /* 0x4b8000002b2bc820 */ /* 0x000fc60000400000 */
[----:B------:R-:W-:Y:S01]  /*07c0*/  @!P5 FMUL R40, R40, 16777216 ;  /* 0x4b8000002828d820 */ /* 0x000fe20000400000 */
[----:B------:R-:W0:Y:S01]  /*07d0*/  MUFU.SQRT R35, R35 ;  /* 0x0000002300237308 */ /* 0x000e220000002000 */
[----:B-1----:R-:W-:Y:S02]  /*07e0*/  FSETP.GT.AND P4, PT, R34, 8.50705917302346158658e+37, PT ;  /* 0x7e8000002200780b */ /* 0x002fe40003f84000 */
[----:B----4-:R-:W-:Y:S01]  /*07f0*/  SEL R4, R4, RZ, !P3 ;  /* 0x000000ff04047207 */ /* 0x010fe20005800000 */
[----:B------:R-:W-:-:S04]  /*0800*/  @!P5 FMUL R37, R37, 16777216 ;  /* 0x4b8000002525d820 */ /* 0x000fc80000400000 */
[----:B------:R-:W1:Y:S01]  /*0810*/  MUFU.RCP R42, R40 ;  /* 0x00000028002a7308 */ /* 0x000e620000001000 */
[----:B------:R-:W-:Y:S01]  /*0820*/  FSETP.GEU.AND P5, PT, R34, 1.175494350822287508e-38, PT ;  /* 0x008000002200780b */ /* 0x000fe20003fae000 */
[----:B------:R-:W-:Y:S01]  /*0830*/  FADD R4, R4, 9.9999997473787516356e-06 ;  /* 0x3727c5ac04047421 */ /* 0x000fe20000000000 */
[----:B------:R-:W-:-:S03]  /*0840*/  SEL R5, R5, RZ, !P3 ;  /* 0x000000ff05057207 */ /* 0x000fc60005800000 */
[----:B------:R-:W-:Y:S01]  /*0850*/  @P4 FMUL R34, R34, 0.25 ;  /* 0x3e80000022224820 */ /* 0x000fe20000400000 */
[C---:B0-----:R-:W-:Y:S01]  /*0860*/  FSETP.GT.AND P6, PT, R35.reuse, 8.50705917302346158658e+37, PT ;  /* 0x7e8000002300780b */ /* 0x041fe20003fc4000 */
[----:B------:R-:W0:Y:S01]  /*0870*/  MUFU.SQRT R4, R4 ;  /* 0x0000000400047308 */ /* 0x000e220000002000 */
[----:B------:R-:W-:Y:S02]  /*0880*/  FSEL R41, R36, 1, P4 ;  /* 0x3f80000024297808 */ /* 0x000fe40002000000 */
[----:B------:R-:W-:Y:S01]  /*0890*/  FSETP.GEU.AND P4, PT, R35, 1.175494350822287508e-38, PT ;  /* 0x008000002300780b */ /* 0x000fe20003f8e000 */
[----:B-1----:R-:W-:Y:S01]  /*08a0*/  FMUL R42, R42, R37 ;  /* 0x000000252a2a7220 */ /* 0x002fe20000400000 */
[----:B------:R-:W-:Y:S01]  /*08b0*/  FADD R37, R5, 9.9999997473787516356e-06 ;  /* 0x3727c5ac05257421 */ /* 0x000fe20000000000 */
[----:B------:R-:W-:Y:S01]  /*08c0*/  @!P5 FMUL R34, R34, 16777216 ;  /* 0x4b8000002222d820 */ /* 0x000fe20000400000 */
[----:B------:R-:W-:-:S04]  /*08d0*/  @!P5 FMUL R41, R41, 16777216 ;  /* 0x4b8000002929d820 */ /* 0x000fc80000400000 */
[----:B------:R-:W1:Y:S01]  /*08e0*/  MUFU.SQRT R37, R37 ;  /* 0x0000002500257308 */ /* 0x000e620000002000 */
[----:B------:R-:W-:Y:S01]  /*08f0*/  @P6 FMUL R35, R35, 0.25 ;  /* 0x3e80000023236820 */ /* 0x000fe20000400000 */
[----:B0-----:R-:W-:-:S06]  /*0900*/  FSETP.GT.AND P5, PT, R4, 8.50705917302346158658e+37, PT ;  /* 0x7e8000000400780b */ /* 0x001fcc0003fa4000 */
[----:B------:R-:W0:Y:S01]  /*0910*/  MUFU.RCP R34, R34 ;  /* 0x0000002200227308 */ /* 0x000e220000001000 */
[----:B------:R-:W-:Y:S01]  /*0920*/  @!P4 FMUL R35, R35, 16777216 ;  /* 0x4b8000002323c820 */ /* 0x000fe20000400000 */
[----:B------:R-:W-:Y:S02]  /*0930*/  FSEL R5, R36, 1, P6 ;  /* 0x3f80000024057808 */ /* 0x000fe40003000000 */
[----:B------:R-:W-:Y:S02]  /*0940*/  FSETP.GEU.AND P6, PT, R4, 1.175494350822287508e-38, PT ;  /* 0x008000000400780b */ /* 0x000fe40003fce000 */
[----:B------:R-:W-:Y:S02]  /*0950*/  SEL R2, R2, RZ, P2 ;  /* 0x000000ff02027207 */ /* 0x000fe40001000000 */
[----:B------:R-:W4:Y:S01]  /*0960*/  MUFU.RCP R40, R35 ;  /* 0x0000002300287308 */ /* 0x000f220000001000 */
[----:B------:R-:W-:Y:S01]  /*0970*/  @!P4 FMUL R5, R5, 16777216 ;  /* 0x4b8000000505c820 */ /* 0x000fe20000400000 */
[----:B-1----:R-:W-:Y:S01]  /*0980*/  FSETP.GT.AND P4, PT, R37, 8.50705917302346158658e+37, PT ;  /* 0x7e8000002500780b */ /* 0x002fe20003f84000 */
[----:B------:R-:W-:Y:S01]  /*0990*/  @P5 FMUL R4, R4, 0.25 ;  /* 0x3e80000004045820 */ /* 0x000fe20000400000 */
[----:B0-----:R-:W-:Y:S01]  /*09a0*/  FMUL R41, R34, R41 ;  /* 0x0000002922297220 */ /* 0x001fe20000400000 */
[----:B------:R-:W-:Y:S01]  /*09b0*/  FADD R34, R2, 9.9999997473787516356e-06 ;  /* 0x3727c5ac02227421 */ /* 0x000fe20000000000 */
[----:B------:R-:W-:-:S02]  /*09c0*/  FSEL R2, R36, 1, P5 ;  /* 0x3f80000024027808 */ /* 0x000fc40002800000 */
[----:B------:R-:W0:Y:S01]  /*09d0*/  MUFU.RCP R38, R38 ;  /* 0x0000002600267308 */ /* 0x000e220000001000 */
[----:B------:R-:W-:Y:S01]  /*09e0*/  FSETP.GEU.AND P5, PT, R37, 1.175494350822287508e-38, PT ;  /* 0x008000002500780b */ /* 0x000fe20003fae000 */
[----:B------:R-:W-:Y:S01]  /*09f0*/  @!P6 FMUL R4, R4, 16777216 ;  /* 0x4b8000000404e820 */ /* 0x000fe20000400000 */
[----:B------:R-:W-:Y:S01]  /*0a00*/  SEL R3, R3, RZ, P2 ;  /* 0x000000ff03037207 */ /* 0x000fe20001000000 */
[----:B----4-:R-:W-:-:S03]  /*0a10*/  FMUL R40, R40, R5 ;  /* 0x0000000528287220 */ /* 0x010fc60000400000 */
[----:B------:R-:W-:Y:S01]  /*0a20*/  @P4 FMUL R37, R37, 0.25 ;  /* 0x3e80000025254820 */ /* 0x000fe20000400000 */
[----:B------:R-:W1:Y:S01]  /*0a30*/  MUFU.SQRT R35, R34 ;  /* 0x0000002200237308 */ /* 0x000e620000002000 */
[----:B------:R-:W-:-:S07]  /*0a40*/  FADD R3, R3, 9.9999997473787516356e-06 ;  /* 0x3727c5ac03037421 */ /* 0x000fce0000000000 */
[----:B------:R-:W4:Y:S01]  /*0a50*/  MUFU.RCP R5, R4 ;  /* 0x0000000400057308 */ /* 0x000f220000001000 */
[----:B------:R-:W-:Y:S01]  /*0a60*/  @!P5 FMUL R37, R37, 16777216 ;  /* 0x4b8000002525d820 */ /* 0x000fe20000400000 */
[----:B0-----:R-:W-:Y:S01]  /*0a70*/  FMUL R43, R38, R43 ;  /* 0x0000002b262b7220 */ /* 0x001fe20000400000 */
[----:B------:R-:W-:-:S05]  /*0a80*/  @!P6 FMUL R2, R2, 16777216 ;  /* 0x4b8000000202e820 */ /* 0x000fca0000400000 */
[----:B------:R-:W0:Y:S01]  /*0a90*/  MUFU.SQRT R38, R3 ;  /* 0x0000000300267308 */ /* 0x000e220000002000 */
[----:B-1----:R-:W-:-:S07]  /*0aa0*/  FSETP.GT.AND P6, PT, R35, 8.50705917302346158658e+37, PT ;  /* 0x7e8000002300780b */ /* 0x002fce0003fc4000 */
[----:B------:R-:W1:Y:S01]  /*0ab0*/  MUFU.RCP R37, R37 ;  /* 0x0000002500257308 */ /* 0x000e620000001000 */
[----:B----4-:R-:W-:Y:S01]  /*0ac0*/  FMUL R5, R5, R2 ;  /* 0x0000000205057220 */ /* 0x010fe20000400000 */
[----:B------:R-:W-:-:S05]  /*0ad0*/  FSEL R2, R36, 1, P4 ;  /* 0x3f80000024027808 */ /* 0x000fca0002000000 */
[----:B------:R-:W-:Y:S01]  /*0ae0*/  @!P5 FMUL R2, R2, 16777216 ;  /* 0x4b8000000202d820 */ /* 0x000fe20000400000 */
[----:B0-----:R-:W-:Y:S02]  /*0af0*/  FSETP.GT.AND P5, PT, R38, 8.50705917302346158658e+37, PT ;  /* 0x7e8000002600780b */ /* 0x001fe40003fa4000 */
[C---:B------:R-:W-:Y:S01]  /*0b00*/  FSETP.GEU.AND P4, PT, R35.reuse, 1.175494350822287508e-38, PT ;  /* 0x008000002300780b */ /* 0x040fe20003f8e000 */
[----:B------:R-:W-:Y:S01]  /*0b10*/  @P6 FMUL R35, R35, 0.25 ;  /* 0x3e80000023236820 */ /* 0x000fe20000400000 */
[----:B-1----:R-:W-:Y:S01]  /*0b20*/  FMUL R4, R37, R2 ;  /* 0x0000000225047220 */ /* 0x002fe20000400000 */
[----:B------:R-:W-:Y:S02]  /*0b30*/  FSEL R2, R36, 1, P6 ;  /* 0x3f80000024027808 */ /* 0x000fe40003000000 */
[----:B------:R-:W-:-:S06]  /*0b40*/  FSETP.GEU.AND P6, PT, R38, 1.175494350822287508e-38, PT ;  /* 0x008000002600780b */ /* 0x000fcc0003fce000 */
[----:B------:R-:W-:Y:S02]  /*0b50*/  @P5 FMUL R38, R38, 0.25 ;  /* 0x3e80000026265820 */ /* 0x000fe40000400000 */
[----:B------:R-:W-:-:S05]  /*0b60*/  @!P4 FMUL R35, R35, 16777216 ;  /* 0x4b8000002323c820 */ /* 0x000fca0000400000 */
[----:B------:R-:W-:Y:S01]  /*0b70*/  @!P6 FMUL R38, R38, 16777216 ;  /* 0x4b8000002626e820 */ /* 0x000fe20000400000 */
[----:B------:R-:W0:Y:S01]  /*0b80*/  MUFU.RCP R3, R35 ;  /* 0x0000002300037308 */ /* 0x000e220000001000 */
[----:B------:R-:W-:-:S07]  /*0b90*/  FSEL R37, R36, 1, P5 ;  /* 0x3f80000024257808 */ /* 0x000fce0002800000 */
[----:B------:R-:W1:Y:S01]  /*0ba0*/  MUFU.RCP R38, R38 ;  /* 0x0000002600267308 */ /* 0x000e620000001000 */
[----:B------:R-:W-:Y:S01]  /*0bb0*/  CS2R R18, SRZ ;  /* 0x0000000000127805 */ /* 0x000fe2000001ff00 */
[----:B------:R-:W-:Y:S01]  /*0bc0*/  @!P4 FMUL R2, R2, 16777216 ;  /* 0x4b8000000202c820 */ /* 0x000fe20000400000 */
[----:B------:R-:W-:-:S03]  /*0bd0*/  @!P6 FMUL R37, R37, 16777216 ;  /* 0x4b8000002525e820 */ /* 0x000fc60000400000 */
[----:B0-----:R-:W-:Y:S01]  /*0be0*/  FMUL R3, R3, R2 ;  /* 0x0000000203037220 */ /* 0x001fe20000400000 */
[----:B------:R0:W4:Y:S01]  /*0bf0*/  @P2 LDG.E.EL.64 R18, desc[UR4][R44.64+-0x380] ;  /* 0xfffc80042c122981 */ /* 0x000122000c2e1b00 */
[----:B-1----:R-:W-:Y:S02]  /*0c00*/  FMUL R2, R38, R37 ;  /* 0x0000002526027220 */ /* 0x002fe40000400000 */
[----:B------:R-:W1:Y:S08]  /*0c10*/  LDC.64 R36, c[0x0][0x2a8] ;  /* 0x0000aa00ff247b82 */ /* 0x000e700000000a00 */
[----:B0-----:R-:W0:Y:S01]  /*0c20*/  LDC.64 R44, c[0x0][0x2a0] ;  /* 0x0000a800ff2c7b82 */ /* 0x001e220000000a00 */
[----:B------:R-:W-:Y:S01]  /*0c30*/  CS2R R34, SRZ ;  /* 0x0000000000227805 */ /* 0x000fe2000001ff00 */
[----:B-1----:R-:W-:-:S04]  /*0c40*/  IMAD.WIDE R36, R39, 0x4, R36 ;  /* 0x0000000427247825 */ /* 0x002fc800078e0224 */
[----:B0-----:R-:W-:Y:S01]  /*0c50*/  IMAD.WIDE R44, R39, 0x4, R44 ;  /* 0x00000004272c7825 */ /* 0x001fe200078e022c */
[----:B------:R-:W-:-:S04]  /*0c60*/  CS2R R38, SRZ ;  /* 0x0000000000267805 */ /* 0x000fc8000001ff00 */
[----:B------:R-:W4:Y:S04]  /*0c70*/  @P2 LDG.E.EL.64 R34, desc[UR4][R44.64+-0x380] ;  /* 0xfffc80042c222981 */ /* 0x000f28000c2e1b00 */
[----:B------:R0:W4:Y:S01]  /*0c80*/  @P2 LDG.E.EL.64 R38, desc[UR4][R36.64+-0x380] ;  /* 0xfffc800424262981 */ /* 0x000122000c2e1b00 */
[----:B-----5:R-:W-:Y:S02]  /*0c90*/  SEL R10, R10, RZ, !P0 ;  /* 0x000000ff0a0a7207 */ /* 0x020fe40004000000 */
[----:B0-----:R-:W-:Y:S02]  /*0ca0*/  SEL R36, R27, RZ, !P0 ;  /* 0x000000ff1b247207 */ /* 0x001fe40004000000 */
[----:B------:R-:W-:Y:S02]  /*0cb0*/  SEL R27, R26, RZ, !P0 ;  /* 0x000000ff1a1b7207 */ /* 0x000fe40004000000 */
[----:B---3--:R-:W-:-:S03]  /*0cc0*/  SEL R26, R31, RZ, !P1 ;  /* 0x000000ff1f1a7207 */ /* 0x008fc60004800000 */
[----:B------:R-:W-:Y:S01]  /*0cd0*/  FADD R10, R10, -R27 ;  /* 0x8000001b0a0a7221 */ /* 0x000fe20000000000 */
[----:B------:R-:W-:Y:S02]  /*0ce0*/  SEL R27, R33, RZ, !P1 ;  /* 0x000000ff211b7207 */ /* 0x000fe40004800000 */
[----:B------:R-:W-:Y:S02]  /*0cf0*/  SEL R11, R11, RZ, !P0 ;  /* 0x000000ff0b0b7207 */ /* 0x000fe40004000000 */
[----:B------:R-:W-:Y:S02]  /*0d00*/  SEL R32, R32, RZ, !P1 ;  /* 0x000000ff20207207 */ /* 0x000fe40004800000 */
[----:B------:R-:W-:Y:S01]  /*0d10*/  SEL R33, R30, RZ, !P1 ;  /* 0x000000ff1e217207 */ /* 0x000fe20004800000 */
[----:B------:R-:W-:Y:S01]  /*0d20*/  FADD R27, R27, -R26 ;  /* 0x8000001a1b1b7221 */ /* 0x000fe20000000000 */
[----:B------:R-:W-:Y:S01]  /*0d30*/  FADD R11, R11, -R36 ;  /* 0x800000240b0b7221 */ /* 0x000fe20000000000 */
[----:B------:R-:W-:Y:S01]  /*0d40*/  FMUL R43, R43, R10 ;  /* 0x0000000a2b2b7220 */ /* 0x000fe20000400000 */
[----:B------:R-:W-:Y:S01]  /*0d50*/  SEL R26, R25, RZ, !P3 ;  /* 0x000000ff191a7207 */ /* 0x000fe20005800000 */
[----:B------:R-:W-:Y:S01]  /*0d60*/  FADD R10, R32, -R33 ;  /* 0x80000021200a7221 */ /* 0x000fe20000000000 */
[----:B------:R-:W-:Y:S01]  /*0d70*/  SEL R23, R23, RZ, !P3 ;  /* 0x000000ff17177207 */ /* 0x000fe20005800000 */
[----:B------:R-:W-:-:S02]  /*0d80*/  FMUL R42, R42, R11 ;  /* 0x0000000b2a2a7220 */ /* 0x000fc40000400000 */
[----:B------:R-:W-:Y:S01]  /*0d90*/  FMUL R41, R41, R10 ;  /* 0x0000000a29297220 */ /* 0x000fe20000400000 */
[----:B------:R-:W-:Y:S01]  /*0da0*/  SEL R10, R22, RZ, !P3 ;  /* 0x000000ff160a7207 */ /* 0x000fe20005800000 */
[----:B------:R-:W-:Y:S01]  /*0db0*/  FADD R11, R23, -R26 ;  /* 0x8000001a170b7221 */ /* 0x000fe20000000000 */
[----:B------:R-:W-:Y:S02]  /*0dc0*/  SEL R23, R24, RZ, !P3 ;  /* 0x000000ff18177207 */ /* 0x000fe40005800000 */
[----:B------:R-:W-:Y:S02]  /*0dd0*/  SEL R16, R16, RZ, P2 ;  /* 0x000000ff10107207 */ /* 0x000fe40001000000 */
[----:B------:R-:W-:Y:S01]  /*0de0*/  SEL R17, R17, RZ, P2 ;  /* 0x000000ff11117207 */ /* 0x000fe20001000000 */
[----:B------:R-:W-:Y:S01]  /*0df0*/  FADD R10, R10, -R23 ;  /* 0x800000170a0a7221 */ /* 0x000fe20000000000 */
[----:B------:R-:W-:Y:S01]  /*0e00*/  FMUL R4, R4, R11 ;  /* 0x0000000b04047220 */ /* 0x000fe20000400000 */
[----:B------:R-:W-:-:S02]  /*0e10*/  SEL R11, R12, RZ, !P3 ;  /* 0x000000ff0c0b7207 */ /* 0x000fc40005800000 */
[----:B------:R-:W-:Y:S01]  /*0e20*/  FMUL R10, R5, R10 ;  /* 0x0000000a050a7220 */ /* 0x000fe20000400000 */
[----:B------:R-:W-:Y:S01]  /*0e30*/  SEL R13, R13, RZ, !P3 ;  /* 0x000000ff0d0d7207 */ /* 0x000fe20005800000 */
[----:B------:R-:W-:Y:S01]  /*0e40*/  FMUL R27, R40, R27 ;  /* 0x0000001b281b7220 */ /* 0x000fe20000400000 */
[----:B------:R-:W-:Y:S02]  /*0e50*/  SEL R6, R6, RZ, !P1 ;  /* 0x000000ff06067207 */ /* 0x000fe40004800000 */
[----:B------:R-:W-:Y:S02]  /*0e60*/  SEL R8, R8, RZ, !P0 ;  /* 0x000000ff08087207 */ /* 0x000fe40004000000 */
[----:B------:R-:W-:Y:S02]  /*0e70*/  SEL R31, R28, RZ, !P0 ;  /* 0x000000ff1c1f7207 */ /* 0x000fe40004000000 */
[----:B------:R-:W-:-:S03]  /*0e80*/  SEL R9, R9, RZ, !P0 ;  /* 0x000000ff09097207 */ /* 0x000fc60004000000 */
[----:B------:R-:W-:Y:S01]  /*0e90*/  FFMA R8, R8, R43, R31 ;  /* 0x0000002b08087223 */ /* 0x000fe2000000001f */
[----:B--2---:R-:W-:Y:S02]  /*0ea0*/  SEL R12, R15, RZ, !P3 ;  /* 0x000000ff0f0c7207 */ /* 0x004fe40005800000 */
[----:B------:R-:W-:-:S03]  /*0eb0*/  SEL R14, R14, RZ, !P3 ;  /* 0x000000ff0e0e7207 */ /* 0x000fc60005800000 */
[----:B------:R-:W-:Y:S02]  /*0ec0*/  FFMA R4, R13, R4, R12 ;  /* 0x000000040d047223 */ /* 0x000fe4000000000c */
[----:B------:R-:W-:-:S05]  /*0ed0*/  FFMA R10, R11, R10, R14 ;  /* 0x0000000a0b0a7223 */ /* 0x000fca000000000e */
[----:B------:R-:W-:-:S04]  /*0ee0*/  FSETP.GEU.AND P4, PT, R10, RZ, PT ;  /* 0x000000ff0a00720b */ /* 0x000fc80003f8e000 */
[----:B------:R-:W-:Y:S02]  /*0ef0*/  FSEL R10, R10, RZ, P4 ;  /* 0x000000ff0a0a7208 */ /* 0x000fe40002000000 */
[----:B----4-:R-:W-:Y:S02]  /*0f00*/  SEL R25, R18, RZ, P2 ;  /* 0x000000ff12197207 */ /* 0x010fe40001000000 */
[----:B------:R-:W-:-:S03]  /*0f10*/  SEL R22, R19, RZ, P2 ;  /* 0x000000ff13167207 */ /* 0x000fc60001000000 */
[----:B------:R-:W-:Y:S02]  /*0f20*/  FADD R16, R16, -R25 ;  /* 0x8000001910107221 */ /* 0x000fe40000000000 */
[----:B------:R-:W-:Y:S02]  /*0f30*/  FADD R5, R17, -R22 ;  /* 0x8000001611057221 */ /* 0x000fe40000000000 */
[----:B------:R-:W-:Y:S02]  /*0f40*/  FMUL R3, R3, R16 ;  /* 0x0000001003037220 */ /* 0x000fe40000400000 */
[----:B------:R-:W-:Y:S01]  /*0f50*/  FMUL R2, R2, R5 ;  /* 0x0000000502027220 */ /* 0x000fe20000400000 */
[----:B------:R-:W-:Y:S02]  /*0f60*/  SEL R18, R7, RZ, !P1 ;  /* 0x000000ff07127207 */ /* 0x000fe40004800000 */
[----:B------:R-:W-:Y:S02]  /*0f70*/  SEL R7, R21, RZ, !P1 ;  /* 0x000000ff15077207 */ /* 0x000fe40004800000 */
[----:B------:R-:W-:-:S03]  /*0f80*/  SEL R5, R20, RZ, !P1 ;  /* 0x000000ff14057207 */ /* 0x000fc60004800000 */
[----:B------:R-:W-:Y:S02]  /*0f90*/  FFMA R7, R18, R27, R7 ;  /* 0x0000001b12077223 */ /* 0x000fe40000000007 */
[----:B------:R-:W-:Y:S01]  /*0fa0*/  FFMA R41, R6, R41, R5 ;  /* 0x0000002906297223 */ /* 0x000fe20000000005 */
[----:B------:R-:W-:Y:S02]  /*0fb0*/  SEL R15, R34, RZ, P2 ;  /* 0x000000ff220f7207 */ /* 0x000fe40001000000 */
[----:B------:R-:W-:Y:S02]  /*0fc0*/  SEL R38, R38, RZ, P2 ;  /* 0x000000ff26267207 */ /* 0x000fe40001000000 */
[----:B------:R-:W-:Y:S02]  /*0fd0*/  SEL R16, R35, RZ, P2 ;  /* 0x000000ff23107207 */ /* 0x000fe40001000000 */
[----:B------:R-:W-:Y:S01]  /*0fe0*/  SEL R39, R39, RZ, P2 ;  /* 0x000000ff27277207 */ /* 0x000fe20001000000 */
[----:B------:R-:W-:-:S04]  /*0ff0*/  FFMA R38, R15, R3, R38 ;  /* 0x000000030f267223 */ /* 0x000fc80000000026 */
[----:B------:R-:W-:Y:S01]  /*1000*/  FFMA R39, R16, R2, R39 ;  /* 0x0000000210277223 */ /* 0x000fe20000000027 */
[C---:B------:R-:W-:Y:S01]  /*1010*/  FSETP.GEU.AND P6, PT, R38.reuse, RZ, PT ;  /* 0x000000ff2600720b */ /* 0x040fe20003fce000 */
[----:B------:R-:W0:Y:S03]  /*1020*/  LDC.64 R2, c[0x0][0x2b0] ;  /* 0x0000ac00ff027b82 */ /* 0x000e260000000a00 */
[----:B------:R-:W-:Y:S02]  /*1030*/  FSEL R38, R38, RZ, P6 ;  /* 0x000000ff26267208 */ /* 0x000fe40003000000 */
[C---:B------:R-:W-:Y:S02]  /*1040*/  FSETP.GEU.AND P6, PT, R4.reuse, RZ, PT ;  /* 0x000000ff0400720b */ /* 0x040fe40003fce000 */
[----:B------:R-:W-:Y:S02]  /*1050*/  FSETP.GEU.AND P5, PT, R39, RZ, PT ;  /* 0x000000ff2700720b */ /* 0x000fe40003fae000 */
[----:B------:R-:W-:-:S02]  /*1060*/  FSEL R11, R4, RZ, P6 ;  /* 0x000000ff040b7208 */ /* 0x000fc40003000000 */
[----:B------:R-:W-:Y:S02]  /*1070*/  FSEL R39, R39, RZ, P5 ;  /* 0x000000ff27277208 */ /* 0x000fe40002800000 */
[----:B------:R-:W-:Y:S02]  /*1080*/  SEL R4, R29, RZ, !P0 ;  /* 0x000000ff1d047207 */ /* 0x000fe40004000000 */
[----:B------:R-:W-:Y:S02]  /*1090*/  @P3 FSEL R10, R38, RZ, P2 ;  /* 0x000000ff260a3208 */ /* 0x000fe40001000000 */
[----:B------:R-:W-:Y:S01]  /*10a0*/  @P3 FSEL R11, R39, RZ, P2 ;  /* 0x000000ff270b3208 */ /* 0x000fe20001000000 */
[----:B------:R-:W-:Y:S01]  /*10b0*/  FFMA R42, R9, R42, R4 ;  /* 0x0000002a092a7223 */ /* 0x000fe20000000004 */
[----:B------:R-:W-:Y:S02]  /*10c0*/  FSETP.GEU.AND P2, PT, R41, RZ, PT ;  /* 0x000000ff2900720b */ /* 0x000fe40003f4e000 */
[----:B------:R-:W-:-:S02]  /*10d0*/  FSETP.GEU.AND P3, PT, R7, RZ, PT ;  /* 0x000000ff0700720b */ /* 0x000fc40003f6e000 */
[----:B------:R-:W-:Y:S02]  /*10e0*/  @!P1 FSEL R10, R41, RZ, P2 ;  /* 0x000000ff290a9208 */ /* 0x000fe40001000000 */
[----:B------:R-:W-:Y:S02]  /*10f0*/  @!P1 FSEL R11, R7, RZ, P3 ;  /* 0x000000ff070b9208 */ /* 0x000fe40001800000 */
[----:B------:R-:W-:Y:S02]  /*1100*/  FSETP.GEU.AND P1, PT, R8, RZ, PT ;  /* 0x000000ff0800720b */ /* 0x000fe40003f2e000 */
[----:B------:R-:W-:Y:S01]  /*1110*/  FSETP.GEU.AND P2, PT, R42, RZ, PT ;  /* 0x000000ff2a00720b */ /* 0x000fe20003f4e000 */
[----:B0-----:R-:W-:Y:S01]  /*1120*/  IMAD.WIDE R2, R0, 0x4, R2 ;  /* 0x0000000400027825 */ /* 0x001fe200078e0202 */
[----:B------:R-:W-:Y:S02]  /*1130*/  @!P0 FSEL R10, R8, RZ, P1 ;  /* 0x000000ff080a8208 */ /* 0x000fe40000800000 */
[----:B------:R-:W-:-:S05]  /*1140*/  @!P0 FSEL R11, R42, RZ, P2 ;  /* 0x000000ff2a0b8208 */ /* 0x000fca0001000000 */
[----:B------:R-:W-:Y:S01]  /*1150*/  STG.E.64 desc[UR4][R2.64], R10 ;  /* 0x0000000a02007986 */ /* 0x000fe2000c101b04 */
[----:B------:R-:W-:Y:S05]  /*1160*/  EXIT ;  /* 0x000000000000794d */ /* 0x000fea0003800000 */
.L_x_0:
[----:B------:R-:W-:-:S00]  /*1170*/  BRA `(.L_x_0) ;  /* 0xfffffffc00fc7947 */ /* 0x000fc0000383ffff */
[----:B------:R-:W-:-:S00]  /*1180*/  NOP ;  /* 0x0000000000007918 */ /* 0x000fc00000000000 */
[----:B------:R-:W-:-:S00]  /*1190*/  NOP ;  /* 0x0000000000007918 */ /* 0x000fc00000000000 */
[----:B------:R-:W-:-:S00]  /*11a0*/  NOP ;  /* 0x0000000000007918 */ /* 0x000fc00000000000 */
[----:B------:R-:W-:-:S00]  /*11b0*/  NOP ;  /* 0x0000000000007918 */ /* 0x000fc00000000000 */
[----:B------:R-:W-:-:S00]  /*11c0*/  NOP ;  /* 0x0000000000007918 */ /* 0x000fc00000000000 */
[----:B------:R-:W-:-:S00]  /*11d0*/  NOP ;  /* 0x0000000000007918 */ /* 0x000fc00000000000 */
[----:B------:R-:W-:-:S00]  /*11e0*/  NOP ;  /* 0x0000000000007918 */ /* 0x000fc00000000000 */
[----:B------:R-:W-:-:S00]  /*11f0*/  NOP ;  /* 0x0000000000007918 */ /* 0x000fc00000000000 */
.L_x_1:


//--------------------- .nv.global.init           --------------------------
	.section	.nv.global.init,"aw",@progbits
.nv.global.init:
	.type		_$_str,@object
	.size		_$_str,(_$_str_$_2 - _$_str)
_$_str:
        /*0000*/ 	.byte	0x5f, 0x5f, 0x43, 0x55, 0x44, 0x41, 0x5f, 0x46, 0x54, 0x5a, 0x00
	.type		_$_str_$_2,@object
	.size		_$_str_$_2,(.L_1 - _$_str_$_2)
_$_str_$_2:
        /*000b*/ 	.byte	0x5f, 0x5f, 0x43, 0x55, 0x44, 0x41, 0x5f, 0x50, 0x52, 0x45, 0x43, 0x5f, 0x53, 0x51, 0x52, 0x54
        /*001b*/ 	.byte	0x00
.L_1:


//--------------------- .nv.constant0.triton_poi_fused_cat_30 --------------------------
	.section	.nv.constant0.triton_poi_fused_cat_30,"a",@progbits
	.sectionflags	@""
	.align	4
.nv.constant0.triton_poi_fused_cat_30:
	.zero		700
